//
// Generated by NVIDIA NVVM Compiler
//
// Compiler Build ID: CL-36424714
// Cuda compilation tools, release 13.0, V13.0.88
// Based on NVVM 20.0.0
//

.version 9.0
.target sm_100
.address_size 64

	// .globl	_Z16stencil_sweep_3DPfS_i
.const .align 4 .f32 c0 = 0f3C23D70A;
.const .align 4 .f32 c1 = 0f3D4CCCCD;
.const .align 4 .f32 c2 = 0f3DB851EC;
.const .align 4 .f32 c3 = 0f3C23D70A;
.const .align 4 .f32 c4 = 0f3DB851EC;
.const .align 4 .f32 c5 = 0f3D4CCCCD;
.const .align 4 .f32 c6 = 0f3C23D70A;
// _ZZ16stencil_sweep_3DPfS_iE4in_s has been demoted

.visible .entry _Z16stencil_sweep_3DPfS_i(
	.param .u64 .ptr .align 1 _Z16stencil_sweep_3DPfS_i_param_0,
	.param .u64 .ptr .align 1 _Z16stencil_sweep_3DPfS_i_param_1,
	.param .u32 _Z16stencil_sweep_3DPfS_i_param_2
)
{
	.reg .pred 	%p<15>;
	.reg .b32 	%r<31>;
	.reg .b32 	%f<23>;
	.reg .b64 	%rd<9>;
	// demoted variable
	.shared .align 4 .b8 _ZZ16stencil_sweep_3DPfS_iE4in_s[864];
	ld.param.u64 	%rd1, [_Z16stencil_sweep_3DPfS_i_param_0];
	ld.param.u64 	%rd2, [_Z16stencil_sweep_3DPfS_i_param_1];
	ld.param.u32 	%r6, [_Z16stencil_sweep_3DPfS_i_param_2];
	mov.u32 	%r7, %ctaid.z;
	shl.b32 	%r8, %r7, 2;
	mov.u32 	%r9, %tid.z;
	add.s32 	%r1, %r8, %r9;
	mov.u32 	%r10, %ctaid.y;
	shl.b32 	%r11, %r10, 2;
	mov.u32 	%r12, %tid.y;
	add.s32 	%r13, %r11, %r12;
	mov.u32 	%r14, %ctaid.x;
	shl.b32 	%r15, %r14, 2;
	mov.u32 	%r16, %tid.x;
	add.s32 	%r3, %r15, %r16;
	max.s32 	%r17, %r1, %r13;
	setp.lt.s32 	%p1, %r3, 0;
	max.s32 	%r18, %r17, %r3;
	setp.ge.s32 	%p2, %r18, %r6;
	mov.u32 	%r19, _ZZ16stencil_sweep_3DPfS_iE4in_s;
	mad.lo.s32 	%r20, %r9, 144, %r19;
	mad.lo.s32 	%r21, %r12, 24, %r20;
	shl.b32 	%r22, %r16, 2;
	add.s32 	%r23, %r21, %r22;
	add.s32 	%r4, %r23, 168;
	or.pred  	%p3, %p2, %p1;
	@%p3 bra 	$L__BB0_2;
	cvta.to.global.u64 	%rd3, %rd1;
	mad.lo.s32 	%r25, %r6, %r1, %r13;
	mad.lo.s32 	%r26, %r25, %r6, %r3;
	mul.wide.u32 	%rd4, %r26, 4;
	add.s64 	%rd5, %rd3, %rd4;
	ld.global.f32 	%f1, [%rd5];
	st.shared.f32 	[%r4+4], %f1;
	bra.uni 	$L__BB0_3;
$L__BB0_2:
	mov.b32 	%r24, 0;
	st.shared.u32 	[%r4+4], %r24;
$L__BB0_3:
	bar.sync 	0;
	setp.eq.s32 	%p4, %r1, 0;
	add.s32 	%r28, %r6, -1;
	setp.ge.s32 	%p5, %r1, %r28;
	setp.eq.s32 	%p6, %r13, 0;
	or.pred  	%p7, %p4, %p6;
	or.pred  	%p8, %p7, %p5;
	setp.ge.s32 	%p9, %r13, %r28;
	or.pred  	%p10, %p8, %p9;
	setp.lt.s32 	%p11, %r3, 1;
	or.pred  	%p12, %p11, %p10;
	setp.ge.s32 	%p13, %r3, %r28;
	or.pred  	%p14, %p12, %p13;
	@%p14 bra 	$L__BB0_5;
	ld.const.f32 	%f2, [c0];
	ld.shared.f32 	%f3, [%r4+4];
	ld.const.f32 	%f4, [c5];
	ld.shared.f32 	%f5, [%r4+-140];
	mul.f32 	%f6, %f4, %f5;
	fma.rn.f32 	%f7, %f2, %f3, %f6;
	ld.const.f32 	%f8, [c6];
	ld.shared.f32 	%f9, [%r4+148];
	fma.rn.f32 	%f10, %f8, %f9, %f7;
	ld.const.f32 	%f11, [c3];
	ld.shared.f32 	%f12, [%r4+-20];
	fma.rn.f32 	%f13, %f11, %f12, %f10;
	ld.const.f32 	%f14, [c4];
	ld.shared.f32 	%f15, [%r4+28];
	fma.rn.f32 	%f16, %f14, %f15, %f13;
	ld.const.f32 	%f17, [c1];
	ld.shared.f32 	%f18, [%r4];
	fma.rn.f32 	%f19, %f17, %f18, %f16;
	ld.const.f32 	%f20, [c2];
	ld.shared.f32 	%f21, [%r4+8];
	fma.rn.f32 	%f22, %f20, %f21, %f19;
	mad.lo.s32 	%r29, %r6, %r1, %r13;
	mad.lo.s32 	%r30, %r29, %r6, %r3;
	cvta.to.global.u64 	%rd6, %rd2;
	mul.wide.s32 	%rd7, %r30, 4;
	add.s64 	%rd8, %rd6, %rd7;
	st.global.f32 	[%rd8], %f22;
$L__BB0_5:
	bar.sync 	0;
	ret;

}


// ===== COMPILED SASS (sm_100) =====

	.target	sm_100

	.elftype	@"ET_EXEC"


//--------------------- .note.nv.tkinfo           --------------------------
	.section	.note.nv.tkinfo,"",@"SHT_NOTE"
	.sectionflags	@"SHF_NOTE_NV_TKINFO"
	.tkinfo
        /*0018*/ 	.word	0x00000002
        /*0030*/ 	.string	""
        /*0030*/ 	.string	"ptxas"
        /*0030*/ 	.string	"Cuda compilation tools, release 13.0, V13.0.88"
        /*0030*/ 	.string	"Build cuda_13.0.r13.0/compiler.36424714_0"
        /*0030*/ 	.string	"-arch sm_100 -m 64 "



//--------------------- .note.nv.cuinfo           --------------------------
	.section	.note.nv.cuinfo,"",@"SHT_NOTE"
	.sectionflags	@"SHF_NOTE_NV_CUINFO"
        /*0018*/ 	.short	0x0002
        /*001a*/ 	.short	0x0064
        /*001c*/ 	.short	0x0082
	.zero		2


//--------------------- .nv.info                  --------------------------
	.section	.nv.info,"",@"SHT_CUDA_INFO"
	.align	4


	//----- nvinfo : EIATTR_REGCOUNT
	.align		4
        /*0000*/ 	.byte	0x04, 0x2f
        /*0002*/ 	.short	(.L_8 - .L_7)
	.align		4
.L_7:
        /*0004*/ 	.word	index@(_Z16stencil_sweep_3DPfS_i)
        /*0008*/ 	.word	0x00000015


	//----- nvinfo : EIATTR_FRAME_SIZE
	.align		4
.L_8:
        /*000c*/ 	.byte	0x04, 0x11
        /*000e*/ 	.short	(.L_10 - .L_9)
	.align		4
.L_9:
        /*0010*/ 	.word	index@(_Z16stencil_sweep_3DPfS_i)
        /*0014*/ 	.word	0x00000000


	//----- nvinfo : EIATTR_MIN_STACK_SIZE
	.align		4
.L_10:
        /*0018*/ 	.byte	0x04, 0x12
        /*001a*/ 	.short	(.L_12 - .L_11)
	.align		4
.L_11:
        /*001c*/ 	.word	index@(_Z16stencil_sweep_3DPfS_i)
        /*0020*/ 	.word	0x00000000
.L_12:


//--------------------- .nv.compat                --------------------------
	.section	.nv.compat,"",@"SHT_CUDA_COMPAT_INFO"
	.align	4
        /*0000*/ 	.byte	0x02, 0x09, 0x00, 0x00, 0x02, 0x02, 0x01, 0x00, 0x02, 0x05, 0x05, 0x00, 0x03, 0x07, 0x01, 0x01
        /*0010*/ 	.byte	0x02, 0x03, 0x00, 0x00, 0x02, 0x06, 0x01, 0x00, 0x04, 0x0b, 0x08, 0x00, 0x09, 0x00, 0x00, 0x00
        /*0020*/ 	.byte	0x00, 0x00, 0x00, 0x00


//--------------------- .nv.info._Z16stencil_sweep_3DPfS_i --------------------------
	.section	.nv.info._Z16stencil_sweep_3DPfS_i,"",@"SHT_CUDA_INFO"
	.sectionflags	@""
	.align	4


	//----- nvinfo : EIATTR_CUDA_API_VERSION
	.align		4
        /*0000*/ 	.byte	0x04, 0x37
        /*0002*/ 	.short	(.L_14 - .L_13)
.L_13:
        /*0004*/ 	.word	0x00000082


	//----- nvinfo : EIATTR_KPARAM_INFO
	.align		4
.L_14:
        /*0008*/ 	.byte	0x04, 0x17
        /*000a*/ 	.short	(.L_16 - .L_15)
.L_15:
        /*000c*/ 	.word	0x00000000
        /*0010*/ 	.short	0x0002
        /*0012*/ 	.short	0x0010
        /*0014*/ 	.byte	0x00, 0xf0, 0x11, 0x00


	//----- nvinfo : EIATTR_KPARAM_INFO
	.align		4
.L_16:
        /*0018*/ 	.byte	0x04, 0x17
        /*001a*/ 	.short	(.L_18 - .L_17)
.L_17:
        /*001c*/ 	.word	0x00000000
        /*0020*/ 	.short	0x0001
        /*0022*/ 	.short	0x0008
        /*0024*/ 	.byte	0x00, 0xf5, 0x21, 0x00


	//----- nvinfo : EIATTR_KPARAM_INFO
	.align		4
.L_18:
        /*0028*/ 	.byte	0x04, 0x17
        /*002a*/ 	.short	(.L_20 - .L_19)
.L_19:
        /*002c*/ 	.word	0x00000000
        /*0030*/ 	.short	0x0000
        /*0032*/ 	.short	0x0000
        /*0034*/ 	.byte	0x00, 0xf5, 0x21, 0x00


	//----- nvinfo : EIATTR_SPARSE_MMA_MASK
	.align		4
.L_20:
        /*0038*/ 	.byte	0x03, 0x50
        /*003a*/ 	.short	0x0000


	//----- nvinfo : EIATTR_MAXREG_COUNT
	.align		4
        /*003c*/ 	.byte	0x03, 0x1b
        /*003e*/ 	.short	0x00ff


	//----- nvinfo : EIATTR_NUM_BARRIERS
	.align		4
        /*0040*/ 	.byte	0x02, 0x4c
        /*0042*/ 	.byte	0x01
	.zero		1


	//----- nvinfo : EIATTR_MERCURY_ISA_VERSION
	.align		4
        /*0044*/ 	.byte	0x03, 0x5f
        /*0046*/ 	.short	0x0101


	//----- nvinfo : EIATTR_VRC_CTA_INIT_COUNT
	.align		4
        /*0048*/ 	.byte	0x02, 0x4a
	.zero		1
	.zero		1


	//----- nvinfo : EIATTR_EXIT_INSTR_OFFSETS
	.align		4
        /*004c*/ 	.byte	0x04, 0x1c
        /*004e*/ 	.short	(.L_22 - .L_21)


	//   ....[0]....
.L_21:
        /*0050*/ 	.word	0x000003e0


	//----- nvinfo : EIATTR_CRS_STACK_SIZE
	.align		4
.L_22:
        /*0054*/ 	.byte	0x04, 0x1e
        /*0056*/ 	.short	(.L_24 - .L_23)
.L_23:
        /*0058*/ 	.word	0x00000000


	//----- nvinfo : EIATTR_CBANK_PARAM_SIZE
	.align		4
.L_24:
        /*005c*/ 	.byte	0x03, 0x19
        /*005e*/ 	.short	0x0014


	//----- nvinfo : EIATTR_PARAM_CBANK
	.align		4
        /*0060*/ 	.byte	0x04, 0x0a
        /*0062*/ 	.short	(.L_26 - .L_25)
	.align		4
.L_25:
        /*0064*/ 	.word	index@(.nv.constant0._Z16stencil_sweep_3DPfS_i)
        /*0068*/ 	.short	0x0380
        /*006a*/ 	.short	0x0014


	//----- nvinfo : EIATTR_SW_WAR
	.align		4
.L_26:
        /*006c*/ 	.byte	0x04, 0x36
        /*006e*/ 	.short	(.L_28 - .L_27)
.L_27:
        /*0070*/ 	.word	0x00000008
.L_28:


//--------------------- .nv.callgraph             --------------------------
	.section	.nv.callgraph,"",@"SHT_CUDA_CALLGRAPH"
	.align	4
	.sectionentsize	8
	.align		4
        /*0000*/ 	.word	0x00000000
	.align		4
        /*0004*/ 	.word	0xffffffff
	.align		4
        /*0008*/ 	.word	0x00000000
	.align		4
        /*000c*/ 	.word	0xfffffffe
	.align		4
        /*0010*/ 	.word	0x00000000
	.align		4
        /*0014*/ 	.word	0xfffffffd
	.align		4
        /*0018*/ 	.word	0x00000000
	.align		4
        /*001c*/ 	.word	0xfffffffc


//--------------------- .nv.constant3             --------------------------
	.section	.nv.constant3,"a",@progbits
	.align	4
.nv.constant3:
	.type		c0,@object
	.size		c0,(c1 - c0)
c0:
        /*0000*/ 	.byte	0x0a, 0xd7, 0x23, 0x3c
	.type		c1,@object
	.size		c1,(c2 - c1)
c1:
        /*0004*/ 	.byte	0xcd, 0xcc, 0x4c, 0x3d
	.type		c2,@object
	.size		c2,(c3 - c2)
c2:
        /*0008*/ 	.byte	0xec, 0x51, 0xb8, 0x3d
	.type		c3,@object
	.size		c3,(c4 - c3)
c3:
        /*000c*/ 	.byte	0x0a, 0xd7, 0x23, 0x3c
	.type		c4,@object
	.size		c4,(c5 - c4)
c4:
        /*0010*/ 	.byte	0xec, 0x51, 0xb8, 0x3d
	.type		c5,@object
	.size		c5,(c6 - c5)
c5:
        /*0014*/ 	.byte	0xcd, 0xcc, 0x4c, 0x3d
	.type		c6,@object
	.size		c6,(.L_6 - c6)
c6:
        /*0018*/ 	.byte	0x0a, 0xd7, 0x23, 0x3c
.L_6:


//--------------------- .text._Z16stencil_sweep_3DPfS_i --------------------------
	.section	.text._Z16stencil_sweep_3DPfS_i,"ax",@progbits
	.align	128
        .global         _Z16stencil_sweep_3DPfS_i
        .type           _Z16stencil_sweep_3DPfS_i,@function
        .size           _Z16stencil_sweep_3DPfS_i,(.L_x_3 - _Z16stencil_sweep_3DPfS_i)
        .other          _Z16stencil_sweep_3DPfS_i,@"STO_CUDA_ENTRY STV_DEFAULT"
_Z16stencil_sweep_3DPfS_i:
.text._Z16stencil_sweep_3DPfS_i:
[----:B------:R-:W-:Y:S01]  /*0000*/  LDC R1, c[0x0][0x37c] ;  /* 0x0000df00ff017b82 */ /* 0x000fe20000000800 */
[----:B------:R-:W0:Y:S01]  /*0010*/  S2R R4, SR_CTAID.Z ;  /* 0x0000000000047919 */ /* 0x000e220000002700 */
[----:B------:R-:W1:Y:S01]  /*0020*/  LDCU UR5, c[0x0][0x390] ;  /* 0x00007200ff0577ac */ /* 0x000e620008000800 */
[----:B------:R-:W0:Y:S01]  /*0030*/  S2R R9, SR_TID.Z ;  /* 0x0000000000097919 */ /* 0x000e220000002300 */
[----:B------:R-:W2:Y:S01]  /*0040*/  LDCU.64 UR6, c[0x0][0x358] ;  /* 0x00006b00ff0677ac */ /* 0x000ea20008000a00 */
[----:B------:R-:W3:Y:S01]  /*0050*/  S2R R5, SR_CTAID.Y ;  /* 0x0000000000057919 */ /* 0x000ee20000002600 */
[----:B------:R-:W4:Y:S01]  /*0060*/  S2R R0, SR_CTAID.X ;  /* 0x0000000000007919 */ /* 0x000f220000002500 */
[----:B------:R-:W4:Y:S01]  /*0070*/  S2R R11, SR_TID.X ;  /* 0x00000000000b7919 */ /* 0x000f220000002100 */
[----:B------:R-:W3:Y:S01]  /*0080*/  S2R R8, SR_TID.Y ;  /* 0x0000000000087919 */ /* 0x000ee20000002200 */
[----:B0-----:R-:W-:Y:S02]  /*0090*/  LEA R4, R4, R9, 0x2 ;  /* 0x0000000904047211 */ /* 0x001fe400078e10ff */
[----:B----4-:R-:W-:-:S02]  /*00a0*/  LEA R0, R0, R11, 0x2 ;  /* 0x0000000b00007211 */ /* 0x010fc400078e10ff */
[----:B---3--:R-:W-:Y:S02]  /*00b0*/  LEA R5, R5, R8, 0x2 ;  /* 0x0000000805057211 */ /* 0x008fe400078e10ff */
[----:B------:R-:W-:Y:S02]  /*00c0*/  ISETP.GE.AND P0, PT, R0, RZ, PT ;  /* 0x000000ff0000720c */ /* 0x000fe40003f06270 */
[----:B------:R-:W-:-:S04]  /*00d0*/  VIMNMX3 R2, R4, R5, R0, !PT ;  /* 0x000000050402720f */ /* 0x000fc80007800100 */
[----:B-1----:R-:W-:-:S13]  /*00e0*/  ISETP.GE.OR P0, PT, R2, UR5, !P0 ;  /* 0x0000000502007c0c */ /* 0x002fda000c706670 */
[----:B------:R-:W0:Y:S01]  /*00f0*/  @!P0 LDC.64 R2, c[0x0][0x380] ;  /* 0x0000e000ff028b82 */ /* 0x000e220000000a00 */
[----:B------:R-:W-:-:S04]  /*0100*/  @!P0 IMAD R7, R4, UR5, R5 ;  /* 0x0000000504078c24 */ /* 0x000fc8000f8e0205 */
[----:B------:R-:W-:-:S04]  /*0110*/  @!P0 IMAD R7, R7, UR5, R0 ;  /* 0x0000000507078c24 */ /* 0x000fc8000f8e0200 */
[----:B0-----:R-:W-:-:S06]  /*0120*/  @!P0 IMAD.WIDE.U32 R2, R7, 0x4, R2 ;  /* 0x0000000407028825 */ /* 0x001fcc00078e0002 */
[----:B--2---:R-:W2:Y:S01]  /*0130*/  @!P0 LDG.E R3, desc[UR6][R2.64] ;  /* 0x0000000602038981 */ /* 0x004ea2000c1e1900 */
[----:B------:R-:W-:Y:S01]  /*0140*/  ISETP.NE.AND P1, PT, R5, RZ, PT ;  /* 0x000000ff0500720c */ /* 0x000fe20003f25270 */
[----:B------:R-:W-:Y:S01]  /*0150*/  UIADD3 UR4, UPT, UPT, UR5, -0x1, URZ ;  /* 0xffffffff05047890 */ /* 0x000fe2000fffe0ff */
[----:B------:R-:W-:Y:S01]  /*0160*/  MOV R6, 0x400 ;  /* 0x0000040000067802 */ /* 0x000fe20000000f00 */
[----:B------:R-:W0:Y:S01]  /*0170*/  S2R R7, SR_CgaCtaId ;  /* 0x0000000000077919 */ /* 0x000e220000008800 */
[C---:B------:R-:W-:Y:S01]  /*0180*/  ISETP.EQ.OR P1, PT, R4.reuse, RZ, !P1 ;  /* 0x000000ff0400720c */ /* 0x040fe20004f22670 */
[----:B------:R-:W-:Y:S03]  /*0190*/  BSSY.RECONVERGENT B0, `(.L_x_0) ;  /* 0x0000023000007945 */ /* 0x000fe60003800200 */
[----:B------:R-:W-:-:S04]  /*01a0*/  ISETP.GE.OR P1, PT, R4, UR4, P1 ;  /* 0x0000000404007c0c */ /* 0x000fc80008f26670 */
[----:B------:R-:W-:-:S04]  /*01b0*/  ISETP.GE.OR P1, PT, R5, UR4, P1 ;  /* 0x0000000405007c0c */ /* 0x000fc80008f26670 */
[----:B------:R-:W-:-:S04]  /*01c0*/  ISETP.LT.OR P1, PT, R0, 0x1, P1 ;  /* 0x000000010000780c */ /* 0x000fc80000f21670 */
[----:B------:R-:W-:Y:S02]  /*01d0*/  ISETP.GE.OR P1, PT, R0, UR4, P1 ;  /* 0x0000000400007c0c */ /* 0x000fe40008f26670 */
[----:B0-----:R-:W-:-:S05]  /*01e0*/  LEA R6, R7, R6, 0x18 ;  /* 0x0000000607067211 */ /* 0x001fca00078ec0ff */
[----:B------:R-:W-:-:S04]  /*01f0*/  IMAD R6, R9, 0x90, R6 ;  /* 0x0000009009067824 */ /* 0x000fc800078e0206 */
[----:B------:R-:W-:-:S05]  /*0200*/  IMAD R6, R8, 0x18, R6 ;  /* 0x0000001808067824 */ /* 0x000fca00078e0206 */
[----:B------:R-:W-:-:S05]  /*0210*/  LEA R6, R11, R6, 0x2 ;  /* 0x000000060b067211 */ /* 0x000fca00078e10ff */
[----:B--2---:R0:W-:Y:S04]  /*0220*/  @!P0 STS [R6+0xac], R3 ;  /* 0x0000ac0306008388 */ /* 0x0041e80000000800 */
[----:B------:R0:W-:Y:S01]  /*0230*/  @P0 STS [R6+0xac], RZ ;  /* 0x0000acff06000388 */ /* 0x0001e20000000800 */
[----:B------:R-:W-:Y:S06]  /*0240*/  BAR.SYNC.DEFER_BLOCKING 0x0 ;  /* 0x0000000000007b1d */ /* 0x000fec0000010000 */
[----:B------:R-:W-:Y:S05]  /*0250*/  @P1 BRA `(.L_x_1) ;  /* 0x0000000000581947 */ /* 0x000fea0003800000 */
[----:B------:R-:W1:Y:S01]  /*0260*/  LDS R8, [R6+0x1c] ;  /* 0x00001c0006087984 */ /* 0x000e620000000800 */
[----:B------:R-:W1:Y:S01]  /*0270*/  LDCU.64 UR12, c[0x3][0x10] ;  /* 0x00c00200ff0c77ac */ /* 0x000e620008000a00 */
[----:B0-----:R-:W0:Y:S01]  /*0280*/  LDC.64 R2, c[0x0][0x388] ;  /* 0x0000e200ff027b82 */ /* 0x001e220000000a00 */
[----:B------:R-:W-:Y:S01]  /*0290*/  IMAD R5, R4, UR5, R5 ;  /* 0x0000000504057c24 */ /* 0x000fe2000f8e0205 */
[----:B------:R-:W2:Y:S01]  /*02a0*/  LDS R7, [R6+0xac] ;  /* 0x0000ac0006077984 */ /* 0x000ea20000000800 */
[----:B------:R-:W2:Y:S02]  /*02b0*/  LDCU.128 UR8, c[0x3][URZ] ;  /* 0x00c00000ff0877ac */ /* 0x000ea40008000c00 */
[----:B------:R-:W-:Y:S01]  /*02c0*/  IMAD R5, R5, UR5, R0 ;  /* 0x0000000505057c24 */ /* 0x000fe2000f8e0200 */
[----:B------:R-:W3:Y:S01]  /*02d0*/  LDS R10, [R6+0x13c] ;  /* 0x00013c00060a7984 */ /* 0x000ee20000000800 */
[----:B------:R-:W3:Y:S03]  /*02e0*/  LDCU UR4, c[0x3][0x18] ;  /* 0x00c00300ff0477ac */ /* 0x000ee60008000800 */
[----:B------:R-:W4:Y:S04]  /*02f0*/  LDS R12, [R6+0x94] ;  /* 0x00009400060c7984 */ /* 0x000f280000000800 */
[----:B------:R-:W5:Y:S04]  /*0300*/  LDS R14, [R6+0xc4] ;  /* 0x0000c400060e7984 */ /* 0x000f680000000800 */
[----:B------:R-:W5:Y:S04]  /*0310*/  LDS R16, [R6+0xa8] ;  /* 0x0000a80006107984 */ /* 0x000f680000000800 */
[----:B------:R-:W5:Y:S01]  /*0320*/  LDS R18, [R6+0xb0] ;  /* 0x0000b00006127984 */ /* 0x000f620000000800 */
[----:B0-----:R-:W-:-:S04]  /*0330*/  IMAD.WIDE R2, R5, 0x4, R2 ;  /* 0x0000000405027825 */ /* 0x001fc800078e0202 */
[----:B-1----:R-:W-:-:S04]  /*0340*/  FMUL R8, R8, UR13 ;  /* 0x0000000d08087c20 */ /* 0x002fc80008400000 */
[----:B--2---:R-:W-:-:S04]  /*0350*/  FFMA R7, R7, UR8, R8 ;  /* 0x0000000807077c23 */ /* 0x004fc80008000008 */
[----:B---3--:R-:W-:-:S04]  /*0360*/  FFMA R7, R10, UR4, R7 ;  /* 0x000000040a077c23 */ /* 0x008fc80008000007 */
[----:B----4-:R-:W-:-:S04]  /*0370*/  FFMA R7, R12, UR11, R7 ;  /* 0x0000000b0c077c23 */ /* 0x010fc80008000007 */
[----:B-----5:R-:W-:-:S04]  /*0380*/  FFMA R7, R14, UR12, R7 ;  /* 0x0000000c0e077c23 */ /* 0x020fc80008000007 */
[----:B------:R-:W-:-:S04]  /*0390*/  FFMA R7, R16, UR9, R7 ;  /* 0x0000000910077c23 */ /* 0x000fc80008000007 */
[----:B------:R-:W-:-:S05]  /*03a0*/  FFMA R7, R18, UR10, R7 ;  /* 0x0000000a12077c23 */ /* 0x000fca0008000007 */
[----:B------:R1:W-:Y:S02]  /*03b0*/  STG.E desc[UR6][R2.64], R7 ;  /* 0x0000000702007986 */ /* 0x0003e4000c101906 */
.L_x_1:
[----:B------:R-:W-:Y:S05]  /*03c0*/  BSYNC.RECONVERGENT B0 ;  /* 0x0000000000007941 */ /* 0x000fea0003800200 */
.L_x_0:
[----:B------:R-:W-:Y:S06]  /*03d0*/  BAR.SYNC.DEFER_BLOCKING 0x0 ;  /* 0x0000000000007b1d */ /* 0x000fec0000010000 */
[----:B------:R-:W-:Y:S05]  /*03e0*/  EXIT ;  /* 0x000000000000794d */ /* 0x000fea0003800000 */
.L_x_2:
[----:B------:R-:W-:-:S00]  /*03f0*/  BRA `(.L_x_2) ;  /* 0xfffffffc00fc7947 */ /* 0x000fc0000383ffff */
[----:B------:R-:W-:-:S00]  /*0400*/  NOP ;  /* 0x0000000000007918 */ /* 0x000fc00000000000 */
[----:B------:R-:W-:-:S00]  /*0410*/  NOP ;  /* 0x0000000000007918 */ /* 0x000fc00000000000 */
[----:B------:R-:W-:-:S00]  /*0420*/  NOP ;  /* 0x0000000000007918 */ /* 0x000fc00000000000 */
[----:B------:R-:W-:-:S00]  /*0430*/  NOP ;  /* 0x0000000000007918 */ /* 0x000fc00000000000 */
[----:B------:R-:W-:-:S00]  /*0440*/  NOP ;  /* 0x0000000000007918 */ /* 0x000fc00000000000 */
[----:B------:R-:W-:-:S00]  /*0450*/  NOP ;  /* 0x0000000000007918 */ /* 0x000fc00000000000 */
[----:B------:R-:W-:-:S00]  /*0460*/  NOP ;  /* 0x0000000000007918 */ /* 0x000fc00000000000 */
[----:B------:R-:W-:-:S00]  /*0470*/  NOP ;  /* 0x0000000000007918 */ /* 0x000fc00000000000 */
.L_x_3:


//--------------------- .nv.shared._Z16stencil_sweep_3DPfS_i --------------------------
	.section	.nv.shared._Z16stencil_sweep_3DPfS_i,"aw",@nobits
	.sectionflags	@""
	.align	4
.nv.shared._Z16stencil_sweep_3DPfS_i:
	.zero		1888


//--------------------- .nv.shared.reserved.0     --------------------------
	.section	.nv.shared.reserved.0,"aw",@nobits
	.weak		__nv_reservedSMEM_offset_0_alias
	.size		__nv_reservedSMEM_offset_0_alias, 0, 64
	.other		__nv_reservedSMEM_offset_0_alias,@"STO_CUDA_RESERVED_SHARED STV_DEFAULT"
__nv_reservedSMEM_offset_0_alias:
	.zero		0
	.zero		64


//--------------------- .nv.constant0._Z16stencil_sweep_3DPfS_i --------------------------
	.section	.nv.constant0._Z16stencil_sweep_3DPfS_i,"a",@progbits
	.sectionflags	@""
	.align	4
.nv.constant0._Z16stencil_sweep_3DPfS_i:
	.zero		916


//--------------------- SYMBOLS --------------------------

	.type		.nv.reservedSmem.offset0,@object
	.size		.nv.reservedSmem.offset0,0x4
	.type		.nv.reservedSmem.cap,@object
	.size		.nv.reservedSmem.cap,0x4
